	.version 1.1
	.target compute_10, map_f64_to_f32
	// compiled with /home/mmurphy/sw/compiler/gpgpu/open64/src/targia32_nvisa/lib//be
	// nvopencc built on 2008-02-15

	.reg .u32 %ra<17>;
	.reg .u64 %rda<17>;
	.reg .f32 %fa<17>;
	.reg .f64 %fda<17>;
	.reg .u32 %rv<5>;
	.reg .u64 %rdv<5>;
	.reg .f32 %fv<5>;
	.reg .f64 %fdv<5>;


	//-----------------------------------------------------------
	// Compiling loop10.i (/tmp/ccBI#.4gLBjp)
	//-----------------------------------------------------------

	//-----------------------------------------------------------
	// Options:
	//-----------------------------------------------------------
	//  Target:ptx, ISA:compute_10, Endian:little, Pointer Size:32
	//  -O3	(Optimization level)
	//  -g0	(Debug level)
	//  -m2	(Report advisories)
	//-----------------------------------------------------------

	.file	1	"loop10.i"

	.shared .align 4 .b8 data1[4096];
	.shared .align 4 .b8 data2[4096];
	.shared .align 4 .b8 data3[4096];

	.entry doit
	{
	.reg .u32 %r<59>;
	.reg .f32 %f<306>;
	.reg .f64 %fd<82>;
	.reg .pred %p<5>;
	.loc	1	9	0
$LBB1_doit:
	.loc	1	11	0
	mov.s32 	%r1, %r2;            	// 
	mov.s32 	%r3, %r1;            	// 
	mov.s32 	%r4, %r5;            	// 
	setp.ge.s32 	%p1, %r1, %r4;   	// 
	@%p1 bra 	$Lt_0_9;            	// 
	mov.u32 	%r6, data2;          	// 
	sub.s32 	%r7, %r4, %r1;       	// 
	add.s32 	%r8, %r7, 3;         	// 
	shr.s32 	%r9, %r8, 31;        	// 
	mov.s32 	%r10, 3;             	// 
	and.b32 	%r11, %r9, %r10;     	// 
	add.s32 	%r12, %r11, %r8;     	// 
	shr.s32 	%r13, %r12, 2;       	// 
	mov.s32 	%r14, %r13;          	// 
	mul.lo.u32 	%r15, %r1, 32;    	// 
	mov.s32 	%r16, %r17;          	// 
	add.s32 	%r18, %r1, %r16;     	// 
	add.s32 	%r19, %r16, %r4;     	// 
	sub.s32 	%r20, %r1, %r16;     	// 
	add.u32 	%r21, %r19, %r15;    	// 
	mul.lo.u32 	%r22, %r18, 32;   	// 
	mul.lo.u32 	%r23, %r20, 32;   	// 
	mul.lo.u32 	%r24, %r21, 4;    	// 
	add.u32 	%r25, %r24, %r6;     	// 
	mov.u32 	%r26, data1;         	// 
	mov.s32 	%r27, %r14;          	// 
$Lt_0_11:
 //<loop> Loop body line 11, nesting depth: 1, estimated iterations: unknown
	mov.s32 	%r28, %r13;          	// 
	add.u32 	%r29, %r1, %r15;     	// 
	add.u32 	%r30, %r18, %r15;    	// 
	add.u32 	%r31, %r20, %r15;    	// 
	mul.lo.u32 	%r32, %r29, 4;    	// 
	mul.lo.u32 	%r33, %r30, 4;    	// 
	add.u32 	%r34, %r18, %r22;    	// 
	add.u32 	%r35, %r1, %r22;     	// 
	add.u32 	%r36, %r20, %r22;    	// 
	mul.lo.u32 	%r37, %r31, 4;    	// 
	add.u32 	%r38, %r18, %r23;    	// 
	add.u32 	%r39, %r1, %r23;     	// 
	add.u32 	%r40, %r20, %r23;    	// 
	add.u32 	%r41, %r32, %r26;    	// 
	add.u32 	%r42, %r32, %r6;     	// 
	add.u32 	%r43, %r33, %r6;     	// 
	mul.lo.u32 	%r44, %r34, 4;    	// 
	mul.lo.u32 	%r45, %r35, 4;    	// 
	mul.lo.u32 	%r46, %r36, 4;    	// 
	add.u32 	%r47, %r37, %r6;     	// 
	mul.lo.u32 	%r48, %r38, 4;    	// 
	mul.lo.u32 	%r49, %r39, 4;    	// 
	mul.lo.u32 	%r50, %r40, 4;    	// 
	add.u32 	%r51, %r44, %r6;     	// 
	add.u32 	%r52, %r45, %r6;     	// 
	add.u32 	%r53, %r46, %r6;     	// 
	add.u32 	%r54, %r48, %r6;     	// 
	add.u32 	%r55, %r49, %r6;     	// 
	add.u32 	%r56, %r50, %r6;     	// 
 //<loop> Part of loop body line 11, head labeled $Lt_0_11
	mov.s32 	%r57, %r28;          	// 
$Lt_0_14:
 //<loop> Loop body line 11, nesting depth: 2, estimated iterations: unknown
	.loc	1	13	0
	ld.shared.f32 	%f1, [%r41+0]; 	// id:738 data1+0x0
	cvt.f64.f32 	%fd1, %f1;       	// 
	ld.shared.f32 	%f2, [%r51+0]; 	// id:739 data2+0x0
	ld.shared.f32 	%f3, [%r52+0]; 	// id:740 data2+0x0
	ld.shared.f32 	%f4, [%r53+0]; 	// id:741 data2+0x0
	ld.shared.f32 	%f5, [%r43+0]; 	// id:742 data2+0x0
	ld.shared.f32 	%f6, [%r42+0]; 	// id:743 data2+0x0
	ld.shared.f32 	%f7, [%r47+0]; 	// id:744 data2+0x0
	ld.shared.f32 	%f8, [%r54+0]; 	// id:745 data2+0x0
	ld.shared.f32 	%f9, [%r55+0]; 	// id:746 data2+0x0
	ld.shared.f32 	%f10, [%r56+0];	// id:747 data2+0x0
	add.f32 	%f11, %f9, %f10;     	// 
	add.f32 	%f12, %f8, %f11;     	// 
	add.f32 	%f13, %f7, %f12;     	// 
	add.f32 	%f14, %f6, %f13;     	// 
	add.f32 	%f15, %f5, %f14;     	// 
	add.f32 	%f16, %f4, %f15;     	// 
	add.f32 	%f17, %f3, %f16;     	// 
	add.f32 	%f18, %f2, %f17;     	// 
	cvt.f64.f32 	%fd2, %f18;      	// 
	mov.f64 	%fd3, 0d4022000000000000;	// 9
	div.f64 	%fd4, %fd2, %fd3;    	// 
	add.f64 	%fd5, %fd1, %fd4;    	// 
	cvt.rn.f32.f64 	%f19, %fd5;   	// 
	st.shared.f32 	[%r41+0], %f19;	// id:748 data1+0x0
	.loc	1	18	0
	ld.shared.f32 	%f20, [%r41+4];	// id:749 data1+0x0
	cvt.f64.f32 	%fd6, %f20;      	// 
	ld.shared.f32 	%f21, [%r51+4];	// id:750 data2+0x0
	ld.shared.f32 	%f22, [%r52+4];	// id:751 data2+0x0
	ld.shared.f32 	%f23, [%r53+4];	// id:752 data2+0x0
	ld.shared.f32 	%f24, [%r43+4];	// id:753 data2+0x0
	ld.shared.f32 	%f25, [%r42+4];	// id:754 data2+0x0
	ld.shared.f32 	%f26, [%r47+4];	// id:755 data2+0x0
	ld.shared.f32 	%f27, [%r54+4];	// id:756 data2+0x0
	ld.shared.f32 	%f28, [%r55+4];	// id:757 data2+0x0
	ld.shared.f32 	%f29, [%r56+4];	// id:758 data2+0x0
	add.f32 	%f30, %f28, %f29;    	// 
	add.f32 	%f31, %f27, %f30;    	// 
	add.f32 	%f32, %f26, %f31;    	// 
	add.f32 	%f33, %f25, %f32;    	// 
	add.f32 	%f34, %f24, %f33;    	// 
	add.f32 	%f35, %f23, %f34;    	// 
	add.f32 	%f36, %f22, %f35;    	// 
	add.f32 	%f37, %f21, %f36;    	// 
	cvt.f64.f32 	%fd7, %f37;      	// 
	mov.f64 	%fd8, 0d4022000000000000;	// 9
	div.f64 	%fd9, %fd7, %fd8;    	// 
	add.f64 	%fd10, %fd6, %fd9;   	// 
	cvt.rn.f32.f64 	%f38, %fd10;  	// 
	st.shared.f32 	[%r41+4], %f38;	// id:759 data1+0x0
	.loc	1	23	0
	ld.shared.f32 	%f39, [%r41+8];	// id:760 data1+0x0
	cvt.f64.f32 	%fd11, %f39;     	// 
	ld.shared.f32 	%f40, [%r51+8];	// id:761 data2+0x0
	ld.shared.f32 	%f41, [%r52+8];	// id:762 data2+0x0
	ld.shared.f32 	%f42, [%r53+8];	// id:763 data2+0x0
	ld.shared.f32 	%f43, [%r43+8];	// id:764 data2+0x0
	ld.shared.f32 	%f44, [%r42+8];	// id:765 data2+0x0
	ld.shared.f32 	%f45, [%r47+8];	// id:766 data2+0x0
	ld.shared.f32 	%f46, [%r54+8];	// id:767 data2+0x0
	ld.shared.f32 	%f47, [%r55+8];	// id:768 data2+0x0
	ld.shared.f32 	%f48, [%r56+8];	// id:769 data2+0x0
	add.f32 	%f49, %f47, %f48;    	// 
	add.f32 	%f50, %f46, %f49;    	// 
	add.f32 	%f51, %f45, %f50;    	// 
	add.f32 	%f52, %f44, %f51;    	// 
	add.f32 	%f53, %f43, %f52;    	// 
	add.f32 	%f54, %f42, %f53;    	// 
	add.f32 	%f55, %f41, %f54;    	// 
	add.f32 	%f56, %f40, %f55;    	// 
	cvt.f64.f32 	%fd12, %f56;     	// 
	mov.f64 	%fd13, 0d4022000000000000;	// 9
	div.f64 	%fd14, %fd12, %fd13; 	// 
	add.f64 	%fd15, %fd11, %fd14; 	// 
	cvt.rn.f32.f64 	%f57, %fd15;  	// 
	st.shared.f32 	[%r41+8], %f57;	// id:770 data1+0x0
	.loc	1	28	0
	ld.shared.f32 	%f58, [%r41+12];	// id:771 data1+0x0
	cvt.f64.f32 	%fd16, %f58;     	// 
	ld.shared.f32 	%f59, [%r51+12];	// id:772 data2+0x0
	ld.shared.f32 	%f60, [%r52+12];	// id:773 data2+0x0
	ld.shared.f32 	%f61, [%r53+12];	// id:774 data2+0x0
	ld.shared.f32 	%f62, [%r43+12];	// id:775 data2+0x0
	ld.shared.f32 	%f63, [%r42+12];	// id:776 data2+0x0
	ld.shared.f32 	%f64, [%r47+12];	// id:777 data2+0x0
	ld.shared.f32 	%f65, [%r54+12];	// id:778 data2+0x0
	ld.shared.f32 	%f66, [%r55+12];	// id:779 data2+0x0
	ld.shared.f32 	%f67, [%r56+12];	// id:780 data2+0x0
	add.f32 	%f68, %f66, %f67;    	// 
	add.f32 	%f69, %f65, %f68;    	// 
	add.f32 	%f70, %f64, %f69;    	// 
	add.f32 	%f71, %f63, %f70;    	// 
	add.f32 	%f72, %f62, %f71;    	// 
	add.f32 	%f73, %f61, %f72;    	// 
	add.f32 	%f74, %f60, %f73;    	// 
	add.f32 	%f75, %f59, %f74;    	// 
	cvt.f64.f32 	%fd17, %f75;     	// 
	mov.f64 	%fd18, 0d4022000000000000;	// 9
	div.f64 	%fd19, %fd17, %fd18; 	// 
	add.f64 	%fd20, %fd16, %fd19; 	// 
	cvt.rn.f32.f64 	%f76, %fd20;  	// 
	st.shared.f32 	[%r41+12], %f76;	// id:781 data1+0x0
	.loc	1	33	0
	ld.shared.f32 	%f77, [%r41+128];	// id:782 data1+0x0
	cvt.f64.f32 	%fd21, %f77;     	// 
	ld.shared.f32 	%f78, [%r51+128];	// id:783 data2+0x0
	ld.shared.f32 	%f79, [%r52+128];	// id:784 data2+0x0
	ld.shared.f32 	%f80, [%r53+128];	// id:785 data2+0x0
	ld.shared.f32 	%f81, [%r43+128];	// id:786 data2+0x0
	ld.shared.f32 	%f82, [%r42+128];	// id:787 data2+0x0
	ld.shared.f32 	%f83, [%r47+128];	// id:788 data2+0x0
	ld.shared.f32 	%f84, [%r54+128];	// id:789 data2+0x0
	ld.shared.f32 	%f85, [%r55+128];	// id:790 data2+0x0
	ld.shared.f32 	%f86, [%r56+128];	// id:791 data2+0x0
	add.f32 	%f87, %f85, %f86;    	// 
	add.f32 	%f88, %f84, %f87;    	// 
	add.f32 	%f89, %f83, %f88;    	// 
	add.f32 	%f90, %f82, %f89;    	// 
	add.f32 	%f91, %f81, %f90;    	// 
	add.f32 	%f92, %f80, %f91;    	// 
	add.f32 	%f93, %f79, %f92;    	// 
	add.f32 	%f94, %f78, %f93;    	// 
	cvt.f64.f32 	%fd22, %f94;     	// 
	mov.f64 	%fd23, 0d4022000000000000;	// 9
	div.f64 	%fd24, %fd22, %fd23; 	// 
	add.f64 	%fd25, %fd21, %fd24; 	// 
	cvt.rn.f32.f64 	%f95, %fd25;  	// 
	st.shared.f32 	[%r41+128], %f95;	// id:792 data1+0x0
	.loc	1	38	0
	ld.shared.f32 	%f96, [%r41+132];	// id:793 data1+0x0
	cvt.f64.f32 	%fd26, %f96;     	// 
	ld.shared.f32 	%f97, [%r51+132];	// id:794 data2+0x0
	ld.shared.f32 	%f98, [%r52+132];	// id:795 data2+0x0
	ld.shared.f32 	%f99, [%r53+132];	// id:796 data2+0x0
	ld.shared.f32 	%f100, [%r43+132];	// id:797 data2+0x0
	ld.shared.f32 	%f101, [%r42+132];	// id:798 data2+0x0
	ld.shared.f32 	%f102, [%r47+132];	// id:799 data2+0x0
	ld.shared.f32 	%f103, [%r54+132];	// id:800 data2+0x0
	ld.shared.f32 	%f104, [%r55+132];	// id:801 data2+0x0
	ld.shared.f32 	%f105, [%r56+132];	// id:802 data2+0x0
	add.f32 	%f106, %f104, %f105; 	// 
	add.f32 	%f107, %f103, %f106; 	// 
	add.f32 	%f108, %f102, %f107; 	// 
	add.f32 	%f109, %f101, %f108; 	// 
	add.f32 	%f110, %f100, %f109; 	// 
	add.f32 	%f111, %f99, %f110;  	// 
	add.f32 	%f112, %f98, %f111;  	// 
	add.f32 	%f113, %f97, %f112;  	// 
	cvt.f64.f32 	%fd27, %f113;    	// 
	mov.f64 	%fd28, 0d4022000000000000;	// 9
	div.f64 	%fd29, %fd27, %fd28; 	// 
	add.f64 	%fd30, %fd26, %fd29; 	// 
	cvt.rn.f32.f64 	%f114, %fd30; 	// 
	st.shared.f32 	[%r41+132], %f114;	// id:803 data1+0x0
	.loc	1	43	0
	ld.shared.f32 	%f115, [%r41+136];	// id:804 data1+0x0
	cvt.f64.f32 	%fd31, %f115;    	// 
	ld.shared.f32 	%f116, [%r51+136];	// id:805 data2+0x0
	ld.shared.f32 	%f117, [%r52+136];	// id:806 data2+0x0
	ld.shared.f32 	%f118, [%r53+136];	// id:807 data2+0x0
	ld.shared.f32 	%f119, [%r43+136];	// id:808 data2+0x0
	ld.shared.f32 	%f120, [%r42+136];	// id:809 data2+0x0
	ld.shared.f32 	%f121, [%r47+136];	// id:810 data2+0x0
	ld.shared.f32 	%f122, [%r54+136];	// id:811 data2+0x0
	ld.shared.f32 	%f123, [%r55+136];	// id:812 data2+0x0
	ld.shared.f32 	%f124, [%r56+136];	// id:813 data2+0x0
	add.f32 	%f125, %f123, %f124; 	// 
	add.f32 	%f126, %f122, %f125; 	// 
	add.f32 	%f127, %f121, %f126; 	// 
	add.f32 	%f128, %f120, %f127; 	// 
	add.f32 	%f129, %f119, %f128; 	// 
	add.f32 	%f130, %f118, %f129; 	// 
	add.f32 	%f131, %f117, %f130; 	// 
	add.f32 	%f132, %f116, %f131; 	// 
	cvt.f64.f32 	%fd32, %f132;    	// 
	mov.f64 	%fd33, 0d4022000000000000;	// 9
	div.f64 	%fd34, %fd32, %fd33; 	// 
	add.f64 	%fd35, %fd31, %fd34; 	// 
	cvt.rn.f32.f64 	%f133, %fd35; 	// 
	st.shared.f32 	[%r41+136], %f133;	// id:814 data1+0x0
	.loc	1	48	0
	ld.shared.f32 	%f134, [%r41+140];	// id:815 data1+0x0
	cvt.f64.f32 	%fd36, %f134;    	// 
	ld.shared.f32 	%f135, [%r51+140];	// id:816 data2+0x0
	ld.shared.f32 	%f136, [%r52+140];	// id:817 data2+0x0
	ld.shared.f32 	%f137, [%r53+140];	// id:818 data2+0x0
	ld.shared.f32 	%f138, [%r43+140];	// id:819 data2+0x0
	ld.shared.f32 	%f139, [%r42+140];	// id:820 data2+0x0
	ld.shared.f32 	%f140, [%r47+140];	// id:821 data2+0x0
	ld.shared.f32 	%f141, [%r54+140];	// id:822 data2+0x0
	ld.shared.f32 	%f142, [%r55+140];	// id:823 data2+0x0
	ld.shared.f32 	%f143, [%r56+140];	// id:824 data2+0x0
	add.f32 	%f144, %f142, %f143; 	// 
	add.f32 	%f145, %f141, %f144; 	// 
	add.f32 	%f146, %f140, %f145; 	// 
	add.f32 	%f147, %f139, %f146; 	// 
	add.f32 	%f148, %f138, %f147; 	// 
	add.f32 	%f149, %f137, %f148; 	// 
	add.f32 	%f150, %f136, %f149; 	// 
	add.f32 	%f151, %f135, %f150; 	// 
	cvt.f64.f32 	%fd37, %f151;    	// 
	mov.f64 	%fd38, 0d4022000000000000;	// 9
	div.f64 	%fd39, %fd37, %fd38; 	// 
	add.f64 	%fd40, %fd36, %fd39; 	// 
	cvt.rn.f32.f64 	%f152, %fd40; 	// 
	st.shared.f32 	[%r41+140], %f152;	// id:825 data1+0x0
	.loc	1	53	0
	ld.shared.f32 	%f153, [%r41+256];	// id:826 data1+0x0
	cvt.f64.f32 	%fd41, %f153;    	// 
	ld.shared.f32 	%f154, [%r51+256];	// id:827 data2+0x0
	ld.shared.f32 	%f155, [%r52+256];	// id:828 data2+0x0
	ld.shared.f32 	%f156, [%r53+256];	// id:829 data2+0x0
	ld.shared.f32 	%f157, [%r43+256];	// id:830 data2+0x0
	ld.shared.f32 	%f158, [%r42+256];	// id:831 data2+0x0
	ld.shared.f32 	%f159, [%r47+256];	// id:832 data2+0x0
	ld.shared.f32 	%f160, [%r54+256];	// id:833 data2+0x0
	ld.shared.f32 	%f161, [%r55+256];	// id:834 data2+0x0
	ld.shared.f32 	%f162, [%r56+256];	// id:835 data2+0x0
	add.f32 	%f163, %f161, %f162; 	// 
	add.f32 	%f164, %f160, %f163; 	// 
	add.f32 	%f165, %f159, %f164; 	// 
	add.f32 	%f166, %f158, %f165; 	// 
	add.f32 	%f167, %f157, %f166; 	// 
	add.f32 	%f168, %f156, %f167; 	// 
	add.f32 	%f169, %f155, %f168; 	// 
	add.f32 	%f170, %f154, %f169; 	// 
	cvt.f64.f32 	%fd42, %f170;    	// 
	mov.f64 	%fd43, 0d4022000000000000;	// 9
	div.f64 	%fd44, %fd42, %fd43; 	// 
	add.f64 	%fd45, %fd41, %fd44; 	// 
	cvt.rn.f32.f64 	%f171, %fd45; 	// 
	st.shared.f32 	[%r41+256], %f171;	// id:836 data1+0x0
	.loc	1	58	0
	ld.shared.f32 	%f172, [%r41+260];	// id:837 data1+0x0
	cvt.f64.f32 	%fd46, %f172;    	// 
	ld.shared.f32 	%f173, [%r51+260];	// id:838 data2+0x0
	ld.shared.f32 	%f174, [%r52+260];	// id:839 data2+0x0
	ld.shared.f32 	%f175, [%r53+260];	// id:840 data2+0x0
	ld.shared.f32 	%f176, [%r43+260];	// id:841 data2+0x0
	ld.shared.f32 	%f177, [%r42+260];	// id:842 data2+0x0
	ld.shared.f32 	%f178, [%r47+260];	// id:843 data2+0x0
	ld.shared.f32 	%f179, [%r54+260];	// id:844 data2+0x0
	ld.shared.f32 	%f180, [%r55+260];	// id:845 data2+0x0
	ld.shared.f32 	%f181, [%r56+260];	// id:846 data2+0x0
	add.f32 	%f182, %f180, %f181; 	// 
	add.f32 	%f183, %f179, %f182; 	// 
	add.f32 	%f184, %f178, %f183; 	// 
	add.f32 	%f185, %f177, %f184; 	// 
	add.f32 	%f186, %f176, %f185; 	// 
	add.f32 	%f187, %f175, %f186; 	// 
	add.f32 	%f188, %f174, %f187; 	// 
	add.f32 	%f189, %f173, %f188; 	// 
	cvt.f64.f32 	%fd47, %f189;    	// 
	mov.f64 	%fd48, 0d4022000000000000;	// 9
	div.f64 	%fd49, %fd47, %fd48; 	// 
	add.f64 	%fd50, %fd46, %fd49; 	// 
	cvt.rn.f32.f64 	%f190, %fd50; 	// 
	st.shared.f32 	[%r41+260], %f190;	// id:847 data1+0x0
	.loc	1	63	0
	ld.shared.f32 	%f191, [%r41+264];	// id:848 data1+0x0
	cvt.f64.f32 	%fd51, %f191;    	// 
	ld.shared.f32 	%f192, [%r51+264];	// id:849 data2+0x0
	ld.shared.f32 	%f193, [%r52+264];	// id:850 data2+0x0
	ld.shared.f32 	%f194, [%r53+264];	// id:851 data2+0x0
	ld.shared.f32 	%f195, [%r43+264];	// id:852 data2+0x0
	ld.shared.f32 	%f196, [%r42+264];	// id:853 data2+0x0
	ld.shared.f32 	%f197, [%r47+264];	// id:854 data2+0x0
	ld.shared.f32 	%f198, [%r54+264];	// id:855 data2+0x0
	ld.shared.f32 	%f199, [%r55+264];	// id:856 data2+0x0
	ld.shared.f32 	%f200, [%r56+264];	// id:857 data2+0x0
	add.f32 	%f201, %f199, %f200; 	// 
	add.f32 	%f202, %f198, %f201; 	// 
	add.f32 	%f203, %f197, %f202; 	// 
	add.f32 	%f204, %f196, %f203; 	// 
	add.f32 	%f205, %f195, %f204; 	// 
	add.f32 	%f206, %f194, %f205; 	// 
	add.f32 	%f207, %f193, %f206; 	// 
	add.f32 	%f208, %f192, %f207; 	// 
	cvt.f64.f32 	%fd52, %f208;    	// 
	mov.f64 	%fd53, 0d4022000000000000;	// 9
	div.f64 	%fd54, %fd52, %fd53; 	// 
	add.f64 	%fd55, %fd51, %fd54; 	// 
	cvt.rn.f32.f64 	%f209, %fd55; 	// 
	st.shared.f32 	[%r41+264], %f209;	// id:858 data1+0x0
	.loc	1	68	0
	ld.shared.f32 	%f210, [%r41+268];	// id:859 data1+0x0
	cvt.f64.f32 	%fd56, %f210;    	// 
	ld.shared.f32 	%f211, [%r51+268];	// id:860 data2+0x0
	ld.shared.f32 	%f212, [%r52+268];	// id:861 data2+0x0
	ld.shared.f32 	%f213, [%r53+268];	// id:862 data2+0x0
	ld.shared.f32 	%f214, [%r43+268];	// id:863 data2+0x0
	ld.shared.f32 	%f215, [%r42+268];	// id:864 data2+0x0
	ld.shared.f32 	%f216, [%r47+268];	// id:865 data2+0x0
	ld.shared.f32 	%f217, [%r54+268];	// id:866 data2+0x0
	ld.shared.f32 	%f218, [%r55+268];	// id:867 data2+0x0
	ld.shared.f32 	%f219, [%r56+268];	// id:868 data2+0x0
	add.f32 	%f220, %f218, %f219; 	// 
	add.f32 	%f221, %f217, %f220; 	// 
	add.f32 	%f222, %f216, %f221; 	// 
	add.f32 	%f223, %f215, %f222; 	// 
	add.f32 	%f224, %f214, %f223; 	// 
	add.f32 	%f225, %f213, %f224; 	// 
	add.f32 	%f226, %f212, %f225; 	// 
	add.f32 	%f227, %f211, %f226; 	// 
	cvt.f64.f32 	%fd57, %f227;    	// 
	mov.f64 	%fd58, 0d4022000000000000;	// 9
	div.f64 	%fd59, %fd57, %fd58; 	// 
	add.f64 	%fd60, %fd56, %fd59; 	// 
	cvt.rn.f32.f64 	%f228, %fd60; 	// 
	st.shared.f32 	[%r41+268], %f228;	// id:869 data1+0x0
	.loc	1	73	0
	ld.shared.f32 	%f229, [%r41+384];	// id:870 data1+0x0
	cvt.f64.f32 	%fd61, %f229;    	// 
	ld.shared.f32 	%f230, [%r51+384];	// id:871 data2+0x0
	ld.shared.f32 	%f231, [%r52+384];	// id:872 data2+0x0
	ld.shared.f32 	%f232, [%r53+384];	// id:873 data2+0x0
	ld.shared.f32 	%f233, [%r43+384];	// id:874 data2+0x0
	ld.shared.f32 	%f234, [%r42+384];	// id:875 data2+0x0
	ld.shared.f32 	%f235, [%r47+384];	// id:876 data2+0x0
	ld.shared.f32 	%f236, [%r54+384];	// id:877 data2+0x0
	ld.shared.f32 	%f237, [%r55+384];	// id:878 data2+0x0
	ld.shared.f32 	%f238, [%r56+384];	// id:879 data2+0x0
	add.f32 	%f239, %f237, %f238; 	// 
	add.f32 	%f240, %f236, %f239; 	// 
	add.f32 	%f241, %f235, %f240; 	// 
	add.f32 	%f242, %f234, %f241; 	// 
	add.f32 	%f243, %f233, %f242; 	// 
	add.f32 	%f244, %f232, %f243; 	// 
	add.f32 	%f245, %f231, %f244; 	// 
	add.f32 	%f246, %f230, %f245; 	// 
	cvt.f64.f32 	%fd62, %f246;    	// 
	mov.f64 	%fd63, 0d4022000000000000;	// 9
	div.f64 	%fd64, %fd62, %fd63; 	// 
	add.f64 	%fd65, %fd61, %fd64; 	// 
	cvt.rn.f32.f64 	%f247, %fd65; 	// 
	st.shared.f32 	[%r41+384], %f247;	// id:880 data1+0x0
	.loc	1	78	0
	ld.shared.f32 	%f248, [%r41+388];	// id:881 data1+0x0
	cvt.f64.f32 	%fd66, %f248;    	// 
	ld.shared.f32 	%f249, [%r51+388];	// id:882 data2+0x0
	ld.shared.f32 	%f250, [%r52+388];	// id:883 data2+0x0
	ld.shared.f32 	%f251, [%r53+388];	// id:884 data2+0x0
	ld.shared.f32 	%f252, [%r43+388];	// id:885 data2+0x0
	ld.shared.f32 	%f253, [%r42+388];	// id:886 data2+0x0
	ld.shared.f32 	%f254, [%r47+388];	// id:887 data2+0x0
	ld.shared.f32 	%f255, [%r54+388];	// id:888 data2+0x0
	ld.shared.f32 	%f256, [%r55+388];	// id:889 data2+0x0
	ld.shared.f32 	%f257, [%r56+388];	// id:890 data2+0x0
	add.f32 	%f258, %f256, %f257; 	// 
	add.f32 	%f259, %f255, %f258; 	// 
	add.f32 	%f260, %f254, %f259; 	// 
	add.f32 	%f261, %f253, %f260; 	// 
	add.f32 	%f262, %f252, %f261; 	// 
	add.f32 	%f263, %f251, %f262; 	// 
	add.f32 	%f264, %f250, %f263; 	// 
	add.f32 	%f265, %f249, %f264; 	// 
	cvt.f64.f32 	%fd67, %f265;    	// 
	mov.f64 	%fd68, 0d4022000000000000;	// 9
	div.f64 	%fd69, %fd67, %fd68; 	// 
	add.f64 	%fd70, %fd66, %fd69; 	// 
	cvt.rn.f32.f64 	%f266, %fd70; 	// 
	st.shared.f32 	[%r41+388], %f266;	// id:891 data1+0x0
	.loc	1	83	0
	ld.shared.f32 	%f267, [%r41+392];	// id:892 data1+0x0
	cvt.f64.f32 	%fd71, %f267;    	// 
	ld.shared.f32 	%f268, [%r51+392];	// id:893 data2+0x0
	ld.shared.f32 	%f269, [%r52+392];	// id:894 data2+0x0
	ld.shared.f32 	%f270, [%r53+392];	// id:895 data2+0x0
	ld.shared.f32 	%f271, [%r43+392];	// id:896 data2+0x0
	ld.shared.f32 	%f272, [%r42+392];	// id:897 data2+0x0
	ld.shared.f32 	%f273, [%r47+392];	// id:898 data2+0x0
	ld.shared.f32 	%f274, [%r54+392];	// id:899 data2+0x0
	ld.shared.f32 	%f275, [%r55+392];	// id:900 data2+0x0
	ld.shared.f32 	%f276, [%r56+392];	// id:901 data2+0x0
	add.f32 	%f277, %f275, %f276; 	// 
	add.f32 	%f278, %f274, %f277; 	// 
	add.f32 	%f279, %f273, %f278; 	// 
	add.f32 	%f280, %f272, %f279; 	// 
	add.f32 	%f281, %f271, %f280; 	// 
	add.f32 	%f282, %f270, %f281; 	// 
	add.f32 	%f283, %f269, %f282; 	// 
	add.f32 	%f284, %f268, %f283; 	// 
	cvt.f64.f32 	%fd72, %f284;    	// 
	mov.f64 	%fd73, 0d4022000000000000;	// 9
	div.f64 	%fd74, %fd72, %fd73; 	// 
	add.f64 	%fd75, %fd71, %fd74; 	// 
	cvt.rn.f32.f64 	%f285, %fd75; 	// 
	st.shared.f32 	[%r41+392], %f285;	// id:902 data1+0x0
	.loc	1	88	0
	ld.shared.f32 	%f286, [%r41+396];	// id:903 data1+0x0
	cvt.f64.f32 	%fd76, %f286;    	// 
	ld.shared.f32 	%f287, [%r51+396];	// id:904 data2+0x0
	ld.shared.f32 	%f288, [%r52+396];	// id:905 data2+0x0
	ld.shared.f32 	%f289, [%r53+396];	// id:906 data2+0x0
	ld.shared.f32 	%f290, [%r43+396];	// id:907 data2+0x0
	ld.shared.f32 	%f291, [%r42+396];	// id:908 data2+0x0
	ld.shared.f32 	%f292, [%r47+396];	// id:909 data2+0x0
	ld.shared.f32 	%f293, [%r54+396];	// id:910 data2+0x0
	ld.shared.f32 	%f294, [%r55+396];	// id:911 data2+0x0
	ld.shared.f32 	%f295, [%r56+396];	// id:912 data2+0x0
	add.f32 	%f296, %f294, %f295; 	// 
	add.f32 	%f297, %f293, %f296; 	// 
	add.f32 	%f298, %f292, %f297; 	// 
	add.f32 	%f299, %f291, %f298; 	// 
	add.f32 	%f300, %f290, %f299; 	// 
	add.f32 	%f301, %f289, %f300; 	// 
	add.f32 	%f302, %f288, %f301; 	// 
	add.f32 	%f303, %f287, %f302; 	// 
	cvt.f64.f32 	%fd77, %f303;    	// 
	mov.f64 	%fd78, 0d4022000000000000;	// 9
	div.f64 	%fd79, %fd77, %fd78; 	// 
	add.f64 	%fd80, %fd76, %fd79; 	// 
	cvt.rn.f32.f64 	%f304, %fd80; 	// 
	st.shared.f32 	[%r41+396], %f304;	// id:913 data1+0x0
	add.u32 	%r55, %r55, 16;      	// 
	add.u32 	%r52, %r52, 16;      	// 
	add.u32 	%r42, %r42, 16;      	// 
	add.u32 	%r41, %r41, 16;      	// 
	add.u32 	%r56, %r56, 16;      	// 
	add.u32 	%r53, %r53, 16;      	// 
	add.u32 	%r47, %r47, 16;      	// 
	add.u32 	%r54, %r54, 16;      	// 
	add.u32 	%r51, %r51, 16;      	// 
	add.u32 	%r43, %r43, 16;      	// 
	setp.lt.s32 	%p2, %r43, %r25; 	// 
	@%p2 bra 	$Lt_0_14;           	// 
 //<loop> Part of loop body line 11, head labeled $Lt_0_11
	add.s32 	%r3, %r3, 4;         	// 
	add.u32 	%r23, %r23, 128;     	// 
	add.u32 	%r22, %r22, 128;     	// 
	add.u32 	%r15, %r15, 128;     	// 
	add.u32 	%r25, %r25, 512;     	// 
	setp.lt.s32 	%p3, %r3, %r4;   	// 
	@%p3 bra 	$Lt_0_11;           	// 
$Lt_0_9:
	.loc	1	94	0
	exit;                         	// 
$LDWend_doit:
	} // doit



// ===== COMPILED SASS (sm_100) =====

	.target	sm_100

	.elftype	@"ET_EXEC"


//--------------------- .note.nv.tkinfo           --------------------------
	.section	.note.nv.tkinfo,"",@"SHT_NOTE"
	.sectionflags	@"SHF_NOTE_NV_TKINFO"
	.tkinfo
        /*0018*/ 	.word	0x00000002
        /*0030*/ 	.string	""
        /*0030*/ 	.string	"ptxas"
        /*0030*/ 	.string	"Cuda compilation tools, release 13.0, V13.0.88"
        /*0030*/ 	.string	"Build cuda_13.0.r13.0/compiler.36424714_0"
        /*0030*/ 	.string	"-arch sm_100 "



//--------------------- .note.nv.cuinfo           --------------------------
	.section	.note.nv.cuinfo,"",@"SHT_NOTE"
	.sectionflags	@"SHF_NOTE_NV_CUINFO"
        /*0018*/ 	.short	0x0002
        /*001a*/ 	.short	0x000a
        /*001c*/ 	.short	0x0082
	.zero		2


//--------------------- .nv.info                  --------------------------
	.section	.nv.info,"",@"SHT_CUDA_INFO"
	.align	4


	//----- nvinfo : EIATTR_REGCOUNT
	.align		4
        /*0000*/ 	.byte	0x04, 0x2f
        /*0002*/ 	.short	(.L_1 - .L_0)
	.align		4
.L_0:
        /*0004*/ 	.word	index@(doit)
        /*0008*/ 	.word	0x0000001c


	//----- nvinfo : EIATTR_FRAME_SIZE
	.align		4
.L_1:
        /*000c*/ 	.byte	0x04, 0x11
        /*000e*/ 	.short	(.L_3 - .L_2)
	.align		4
.L_2:
        /*0010*/ 	.word	index@($__internal_1_$__cuda_sm20_div_rn_f64_full)
        /*0014*/ 	.word	0x00000000


	//----- nvinfo : EIATTR_FRAME_SIZE
	.align		4
.L_3:
        /*0018*/ 	.byte	0x04, 0x11
        /*001a*/ 	.short	(.L_5 - .L_4)
	.align		4
.L_4:
        /*001c*/ 	.word	index@($__internal_0_$__cuda_sm20_div_rn_f64_fast)
        /*0020*/ 	.word	0x00000000


	//----- nvinfo : EIATTR_FRAME_SIZE
	.align		4
.L_5:
        /*0024*/ 	.byte	0x04, 0x11
        /*0026*/ 	.short	(.L_7 - .L_6)
	.align		4
.L_6:
        /*0028*/ 	.word	index@(doit)
        /*002c*/ 	.word	0x00000000


	//----- nvinfo : EIATTR_MIN_STACK_SIZE
	.align		4
.L_7:
        /*0030*/ 	.byte	0x04, 0x12
        /*0032*/ 	.short	(.L_9 - .L_8)
	.align		4
.L_8:
        /*0034*/ 	.word	index@(doit)
        /*0038*/ 	.word	0x00000000
.L_9:


//--------------------- .nv.compat                --------------------------
	.section	.nv.compat,"",@"SHT_CUDA_COMPAT_INFO"
	.align	4
        /*0000*/ 	.byte	0x02, 0x09, 0x00, 0x00, 0x02, 0x02, 0x01, 0x00, 0x02, 0x05, 0x05, 0x00, 0x03, 0x07, 0x01, 0x01
        /*0010*/ 	.byte	0x02, 0x03, 0x00, 0x00, 0x02, 0x06, 0x01, 0x00, 0x04, 0x0b, 0x08, 0x00, 0x01, 0x00, 0x00, 0x00
        /*0020*/ 	.byte	0x00, 0x00, 0x00, 0x00


//--------------------- .nv.info.doit             --------------------------
	.section	.nv.info.doit,"",@"SHT_CUDA_INFO"
	.sectionflags	@""
	.align	4


	//----- nvinfo : EIATTR_CUDA_API_VERSION
	.align		4
        /*0000*/ 	.byte	0x04, 0x37
        /*0002*/ 	.short	(.L_11 - .L_10)
.L_10:
        /*0004*/ 	.word	0x00000082


	//----- nvinfo : EIATTR_SPARSE_MMA_MASK
	.align		4
.L_11:
        /*0008*/ 	.byte	0x03, 0x50
        /*000a*/ 	.short	0x0000


	//----- nvinfo : EIATTR_MAXREG_COUNT
	.align		4
        /*000c*/ 	.byte	0x03, 0x1b
        /*000e*/ 	.short	0x00ff


	//----- nvinfo : EIATTR_MERCURY_ISA_VERSION
	.align		4
        /*0010*/ 	.byte	0x03, 0x5f
        /*0012*/ 	.short	0x0101


	//----- nvinfo : EIATTR_VRC_CTA_INIT_COUNT
	.align		4
        /*0014*/ 	.byte	0x02, 0x4a
	.zero		1
	.zero		1


	//----- nvinfo : EIATTR_EXIT_INSTR_OFFSETS
	.align		4
        /*0018*/ 	.byte	0x04, 0x1c
        /*001a*/ 	.short	(.L_13 - .L_12)


	//   ....[0]....
.L_12:
        /*001c*/ 	.word	0x00000010


	//   ....[1]....
        /*0020*/ 	.word	0x00001d70


	//----- nvinfo : EIATTR_CRS_STACK_SIZE
	.align		4
.L_13:
        /*0024*/ 	.byte	0x04, 0x1e
        /*0026*/ 	.short	(.L_15 - .L_14)
.L_14:
        /*0028*/ 	.word	0x00000000


	//----- nvinfo : EIATTR_SW_WAR
	.align		4
.L_15:
        /*002c*/ 	.byte	0x04, 0x36
        /*002e*/ 	.short	(.L_17 - .L_16)
.L_16:
        /*0030*/ 	.word	0x00000008
.L_17:


//--------------------- .nv.callgraph             --------------------------
	.section	.nv.callgraph,"",@"SHT_CUDA_CALLGRAPH"
	.align	4
	.sectionentsize	8
	.align		4
        /*0000*/ 	.word	0x00000000
	.align		4
        /*0004*/ 	.word	0xffffffff
	.align		4
        /*0008*/ 	.word	0x00000000
	.align		4
        /*000c*/ 	.word	0xfffffffe
	.align		4
        /*0010*/ 	.word	0x00000000
	.align		4
        /*0014*/ 	.word	0xfffffffd
	.align		4
        /*0018*/ 	.word	0x00000000
	.align		4
        /*001c*/ 	.word	0xfffffffc


//--------------------- .text.doit                --------------------------
	.section	.text.doit,"ax",@progbits
	.align	128
.text.doit:
        .type           doit,@function
        .size           doit,(.L_x_9 - doit)
        .other          doit,@"STO_CUDA_ENTRY STV_DEFAULT"
doit:
[----:B------:R-:W-:-:S13]  /*0000*/  ISETP.GE.AND P0, PT, R0, R0, PT ;  /* 0x000000000000720c */ /* 0x000fda0003f06270 */
[----:B------:R-:W-:Y:S05]  /*0010*/  @P0 EXIT ;  /* 0x000000000000094d */ /* 0x000fea0003800000 */
[----:B------:R-:W0:Y:S01]  /*0020*/  S2UR UR10, SR_CgaCtaId ;  /* 0x00000000000a79c3 */ /* 0x000e220000008800 */
[----:B------:R-:W-:Y:S01]  /*0030*/  UMOV UR4, 0x400 ;  /* 0x0000040000047882 */ /* 0x000fe20000000000 */
[----:B------:R-:W-:Y:S02]  /*0040*/  USHF.L.U32 UR11, UR11, 0x5, URZ ;  /* 0x000000050b0b7899 */ /* 0x000fe400080006ff */
[----:B------:R-:W-:Y:S02]  /*0050*/  UIADD3 UR5, UPT, UPT, UR4, 0x1000, URZ ;  /* 0x0000100004057890 */ /* 0x000fe4000fffe0ff */
[----:B------:R-:W-:Y:S02]  /*0060*/  UIADD3 UR7, UPT, UPT, UR7, UR7, URZ ;  /* 0x0000000707077290 */ /* 0x000fe4000fffe0ff */
[----:B------:R-:W-:Y:S02]  /*0070*/  UIADD3 UR8, UPT, UPT, UR8, -UR8, URZ ;  /* 0x8000000808087290 */ /* 0x000fe4000fffe0ff */
[----:B------:R-:W-:-:S02]  /*0080*/  UIADD3 UR9, UPT, UPT, UR11, UR9, UR9 ;  /* 0x000000090b097290 */ /* 0x000fc4000fffe009 */
[----:B------:R-:W-:Y:S02]  /*0090*/  USHF.L.U32 UR21, UR7, 0x5, URZ ;  /* 0x0000000507157899 */ /* 0x000fe400080006ff */
[----:B------:R-:W-:Y:S02]  /*00a0*/  USHF.L.U32 UR22, UR8, 0x5, URZ ;  /* 0x0000000508167899 */ /* 0x000fe400080006ff */
[----:B0-----:R-:W-:Y:S02]  /*00b0*/  ULEA UR6, UR10, UR5, 0x18 ;  /* 0x000000050a067291 */ /* 0x001fe4000f8ec0ff */
[----:B------:R-:W-:Y:S02]  /*00c0*/  ULEA UR10, UR10, UR4, 0x18 ;  /* 0x000000040a0a7291 */ /* 0x000fe4000f8ec0ff */
[----:B------:R-:W-:Y:S01]  /*00d0*/  ULEA UR9, UR9, UR6, 0x2 ;  /* 0x0000000609097291 */ /* 0x000fe2000f8e10ff */
[----:B------:R-:W-:-:S11]  /*00e0*/  UMOV UR5, UR12 ;  /* 0x0000000c00057c82 */ /* 0x000fd60008000000 */
.L_x_1:
[----:B------:R-:W-:Y:S02]  /*00f0*/  UIADD3 UR4, UPT, UPT, UR4, UR11, URZ ;  /* 0x0000000b04047290 */ /* 0x000fe4000fffe0ff */
[----:B------:R-:W-:Y:S02]  /*0100*/  UIADD3 UR12, UPT, UPT, UR7, UR11, URZ ;  /* 0x0000000b070c7290 */ /* 0x000fe4000fffe0ff */
[----:B------:R-:W-:Y:S02]  /*0110*/  UIADD3 UR13, UPT, UPT, UR8, UR11, URZ ;  /* 0x0000000b080d7290 */ /* 0x000fe4000fffe0ff */
[----:B------:R-:W-:Y:S02]  /*0120*/  UIADD3 UR14, UPT, UPT, UR7, UR21, URZ ;  /* 0x00000015070e7290 */ /* 0x000fe4000fffe0ff */
[----:B------:R-:W-:Y:S02]  /*0130*/  UIADD3 UR15, UPT, UPT, UR15, UR21, URZ ;  /* 0x000000150f0f7290 */ /* 0x000fe4000fffe0ff */
[----:B------:R-:W-:-:S02]  /*0140*/  UIADD3 UR16, UPT, UPT, UR8, UR21, URZ ;  /* 0x0000001508107290 */ /* 0x000fc4000fffe0ff */
[----:B------:R-:W-:Y:S02]  /*0150*/  UIADD3 UR17, UPT, UPT, UR7, UR22, URZ ;  /* 0x0000001607117290 */ /* 0x000fe4000fffe0ff */
[----:B------:R-:W-:Y:S02]  /*0160*/  UIADD3 UR18, UPT, UPT, UR18, UR22, URZ ;  /* 0x0000001612127290 */ /* 0x000fe4000fffe0ff */
[----:B------:R-:W-:Y:S02]  /*0170*/  UIADD3 UR19, UPT, UPT, UR8, UR22, URZ ;  /* 0x0000001608137290 */ /* 0x000fe4000fffe0ff */
[----:B------:R-:W-:Y:S02]  /*0180*/  UIADD3 UR5, UPT, UPT, UR5, 0x4, URZ ;  /* 0x0000000405057890 */ /* 0x000fe4000fffe0ff */
[----:B------:R-:W-:Y:S02]  /*0190*/  ULEA UR23, UR4, UR10, 0x2 ;  /* 0x0000000a04177291 */ /* 0x000fe4000f8e10ff */
[----:B------:R-:W-:-:S02]  /*01a0*/  ULEA UR20, UR4, UR6, 0x2 ;  /* 0x0000000604147291 */ /* 0x000fc4000f8e10ff */
[----:B------:R-:W-:Y:S02]  /*01b0*/  ULEA UR12, UR12, UR6, 0x2 ;  /* 0x000000060c0c7291 */ /* 0x000fe4000f8e10ff */
[----:B------:R-:W-:Y:S02]  /*01c0*/  ULEA UR13, UR13, UR6, 0x2 ;  /* 0x000000060d0d7291 */ /* 0x000fe4000f8e10ff */
[----:B------:R-:W-:Y:S02]  /*01d0*/  ULEA UR14, UR14, UR6, 0x2 ;  /* 0x000000060e0e7291 */ /* 0x000fe4000f8e10ff */
[----:B------:R-:W-:Y:S02]  /*01e0*/  ULEA UR15, UR15, UR6, 0x2 ;  /* 0x000000060f0f7291 */ /* 0x000fe4000f8e10ff */
[----:B------:R-:W-:Y:S02]  /*01f0*/  ULEA UR16, UR16, UR6, 0x2 ;  /* 0x0000000610107291 */ /* 0x000fe4000f8e10ff */
[----:B------:R-:W-:-:S02]  /*0200*/  ULEA UR17, UR17, UR6, 0x2 ;  /* 0x0000000611117291 */ /* 0x000fc4000f8e10ff */
[----:B------:R-:W-:Y:S02]  /*0210*/  ULEA UR18, UR18, UR6, 0x2 ;  /* 0x0000000612127291 */ /* 0x000fe4000f8e10ff */
[----:B------:R-:W-:Y:S02]  /*0220*/  ULEA UR19, UR19, UR6, 0x2 ;  /* 0x0000000613137291 */ /* 0x000fe4000f8e10ff */
[----:B0-----:R-:W-:-:S11]  /*0230*/  UISETP.GE.AND UP1, UPT, UR5, UR6, UPT ;  /* 0x000000060500728c */ /* 0x001fd6000bf26270 */
.L_x_0:
[----:B------:R-:W-:Y:S01]  /*0240*/  LDS R7, [UR18] ;  /* 0x00000012ff077984 */ /* 0x000fe20008000800 */
[----:B------:R-:W-:-:S03]  /*0250*/  UMOV UR4, URZ ;  /* 0x000000ff00047c82 */ /* 0x000fc60008000000 */
[----:B0-----:R-:W0:Y:S04]  /*0260*/  LDS R8, [UR19] ;  /* 0x00000013ff087984 */ /* 0x001e280008000800 */
[----:B------:R-:W1:Y:S04]  /*0270*/  LDS R6, [UR17] ;  /* 0x00000011ff067984 */ /* 0x000e680008000800 */
[----:B------:R-:W2:Y:S04]  /*0280*/  LDS R5, [UR13] ;  /* 0x0000000dff057984 */ /* 0x000ea80008000800 */
[----:B------:R-:W3:Y:S04]  /*0290*/  LDS R4, [UR20] ;  /* 0x00000014ff047984 */ /* 0x000ee80008000800 */
[----:B------:R-:W4:Y:S04]  /*02a0*/  LDS R3, [UR12] ;  /* 0x0000000cff037984 */ /* 0x000f280008000800 */
[----:B------:R-:W5:Y:S04]  /*02b0*/  LDS R2, [UR16] ;  /* 0x00000010ff027984 */ /* 0x000f680008000800 */
[----:B------:R-:W5:Y:S04]  /*02c0*/  LDS R16, [UR23] ;  /* 0x00000017ff107984 */ /* 0x000f680008000800 */
[----:B------:R-:W5:Y:S04]  /*02d0*/  LDS R1, [UR15] ;  /* 0x0000000fff017984 */ /* 0x000f680008000800 */
[----:B------:R-:W5:Y:S01]  /*02e0*/  LDS R0, [UR14] ;  /* 0x0000000eff007984 */ /* 0x000f620008000800 */
[----:B0-----:R-:W-:-:S04]  /*02f0*/  FADD.FTZ R7, R7, R8 ;  /* 0x0000000807077221 */ /* 0x001fc80000010000 */
[----:B-1----:R-:W-:-:S04]  /*0300*/  FADD.FTZ R6, R6, R7 ;  /* 0x0000000706067221 */ /* 0x002fc80000010000 */
[----:B--2---:R-:W-:-:S04]  /*0310*/  FADD.FTZ R5, R5, R6 ;  /* 0x0000000605057221 */ /* 0x004fc80000010000 */
[----:B---3--:R-:W-:-:S04]  /*0320*/  FADD.FTZ R4, R4, R5 ;  /* 0x0000000504047221 */ /* 0x008fc80000010000 */
[----:B----4-:R-:W-:-:S04]  /*0330*/  FADD.FTZ R3, R3, R4 ;  /* 0x0000000403037221 */ /* 0x010fc80000010000 */
[----:B-----5:R-:W-:Y:S01]  /*0340*/  FADD.FTZ R2, R2, R3 ;  /* 0x0000000302027221 */ /* 0x020fe20000010000 */
[----:B------:R-:W0:Y:S03]  /*0350*/  F2F.F64.F32 R16, R16 ;  /* 0x0000001000107310 */ /* 0x000e260000201800 */
[----:B------:R-:W-:-:S04]  /*0360*/  FADD.FTZ R1, R1, R2 ;  /* 0x0000000201017221 */ /* 0x000fc80000010000 */
[----:B------:R-:W-:Y:S01]  /*0370*/  FADD.FTZ R0, R0, R1 ;  /* 0x0000000100007221 */ /* 0x000fe20000010000 */
[----:B------:R-:W-:-:S03]  /*0380*/  HFMA2 R1, -RZ, RZ, 2.06640625, 0 ;  /* 0x40220000ff017431 */ /* 0x000fc600000001ff */
[----:B------:R1:W2:Y:S02]  /*0390*/  F2F.F64.F32 R10, R0 ;  /* 0x00000000000a7310 */ /* 0x0002a40000201800 */
[----:B01----:R-:W-:-:S07]  /*03a0*/  MOV R0, 0x3c0 ;  /* 0x000003c000007802 */ /* 0x003fce0000000f00 */
[----:B--2---:R-:W-:Y:S05]  /*03b0*/  CALL.REL.NOINC `($__internal_0_$__cuda_sm20_div_rn_f64_fast) ;  /* 0x0000001800707944 */ /* 0x004fea0003c00000 */
[----:B------:R-:W-:-:S06]  /*03c0*/  MOV R2, R0 ;  /* 0x0000000000027202 */ /* 0x000fcc0000000f00 */
[----:B------:R-:W-:Y:S01]  /*03d0*/  DADD R2, R16, R2 ;  /* 0x0000000010027229 */ /* 0x000fe20000000002 */
[----:B------:R-:W0:Y:S09]  /*03e0*/  LDS R16, [UR23+0x4] ;  /* 0x00000417ff107984 */ /* 0x000e320008000800 */
[----:B------:R-:W1:Y:S02]  /*03f0*/  F2F.F32.F64 R2, R2 ;  /* 0x0000000200027310 */ /* 0x000e640000301000 */
[----:B-1----:R-:W-:Y:S04]  /*0400*/  STS [UR23], R2 ;  /* 0x00000002ff007988 */ /* 0x002fe80008000817 */
[----:B------:R-:W-:Y:S04]  /*0410*/  LDS R10, [UR18+0x4] ;  /* 0x00000412ff0a7984 */ /* 0x000fe80008000800 */
[----:B------:R-:W1:Y:S04]  /*0420*/  LDS R11, [UR19+0x4] ;  /* 0x00000413ff0b7984 */ /* 0x000e680008000800 */
[----:B------:R-:W2:Y:S04]  /*0430*/  LDS R9, [UR17+0x4] ;  /* 0x00000411ff097984 */ /* 0x000ea80008000800 */
[----:B------:R-:W3:Y:S01]  /*0440*/  LDS R8, [UR13+0x4] ;  /* 0x0000040dff087984 */ /* 0x000ee20008000800 */
[----:B0-----:R-:W0:Y:S03]  /*0450*/  F2F.F64.F32 R16, R16 ;  /* 0x0000001000107310 */ /* 0x001e260000201800 */
[----:B------:R-:W4:Y:S04]  /*0460*/  LDS R7, [UR20+0x4] ;  /* 0x00000414ff077984 */ /* 0x000f280008000800 */
[----:B------:R-:W5:Y:S04]  /*0470*/  LDS R6, [UR12+0x4] ;  /* 0x0000040cff067984 */ /* 0x000f680008000800 */
[----:B------:R-:W0:Y:S04]  /*0480*/  LDS R5, [UR16+0x4] ;  /* 0x00000410ff057984 */ /* 0x000e280008000800 */
[----:B------:R-:W0:Y:S04]  /*0490*/  LDS R4, [UR15+0x4] ;  /* 0x0000040fff047984 */ /* 0x000e280008000800 */
[----:B------:R-:W0:Y:S01]  /*04a0*/  LDS R0, [UR14+0x4] ;  /* 0x0000040eff007984 */ /* 0x000e220008000800 */
[----:B-1----:R-:W-:-:S04]  /*04b0*/  FADD.FTZ R10, R10, R11 ;  /* 0x0000000b0a0a7221 */ /* 0x002fc80000010000 */
[----:B--2---:R-:W-:-:S04]  /*04c0*/  FADD.FTZ R9, R9, R10 ;  /* 0x0000000a09097221 */ /* 0x004fc80000010000 */
[----:B---3--:R-:W-:-:S04]  /*04d0*/  FADD.FTZ R8, R8, R9 ;  /* 0x0000000908087221 */ /* 0x008fc80000010000 */
[----:B----4-:R-:W-:-:S04]  /*04e0*/  FADD.FTZ R7, R7, R8 ;  /* 0x0000000807077221 */ /* 0x010fc80000010000 */
[----:B-----5:R-:W-:-:S04]  /*04f0*/  FADD.FTZ R6, R6, R7 ;  /* 0x0000000706067221 */ /* 0x020fc80000010000 */
[----:B0-----:R-:W-:-:S04]  /*0500*/  FADD.FTZ R5, R5, R6 ;  /* 0x0000000605057221 */ /* 0x001fc80000010000 */
[----:B------:R-:W-:-:S04]  /*0510*/  FADD.FTZ R5, R4, R5 ;  /* 0x0000000504057221 */ /* 0x000fc80000010000 */
[----:B------:R-:W-:-:S04]  /*0520*/  FADD.FTZ R0, R0, R5 ;  /* 0x0000000500007221 */ /* 0x000fc80000010000 */
[----:B------:R0:W1:Y:S02]  /*0530*/  F2F.F64.F32 R10, R0 ;  /* 0x00000000000a7310 */ /* 0x0000640000201800 */
[----:B0-----:R-:W-:-:S07]  /*0540*/  MOV R0, 0x560 ;  /* 0x0000056000007802 */ /* 0x001fce0000000f00 */
[----:B-1----:R-:W-:Y:S05]  /*0550*/  CALL.REL.NOINC `($__internal_0_$__cuda_sm20_div_rn_f64_fast) ;  /* 0x0000001800087944 */ /* 0x002fea0003c00000 */
[----:B------:R-:W-:-:S06]  /*0560*/  MOV R2, R0 ;  /* 0x0000000000027202 */ /* 0x000fcc0000000f00 */
[----:B------:R-:W-:-:S10]  /*0570*/  DADD R16, R2, R16 ;  /* 0x0000000002107229 */ /* 0x000fd40000000010 */
[----:B------:R-:W0:Y:S02]  /*0580*/  F2F.F32.F64 R16, R16 ;  /* 0x0000001000107310 */ /* 0x000e240000301000 */
[----:B0-----:R-:W-:Y:S04]  /*0590*/  STS [UR23+0x4], R16 ;  /* 0x00000410ff007988 */ /* 0x001fe80008000817 */
[----:B------:R-:W-:Y:S04]  /*05a0*/  LDS R8, [UR18+0x8] ;  /* 0x00000812ff087984 */ /* 0x000fe80008000800 */
[----:B------:R-:W0:Y:S04]  /*05b0*/  LDS R9, [UR19+0x8] ;  /* 0x00000813ff097984 */ /* 0x000e280008000800 */
[----:B------:R-:W1:Y:S04]  /*05c0*/  LDS R7, [UR17+0x8] ;  /* 0x00000811ff077984 */ /* 0x000e680008000800 */
[----:B------:R-:W2:Y:S04]  /*05d0*/  LDS R6, [UR13+0x8] ;  /* 0x0000080dff067984 */ /* 0x000ea80008000800 */
[----:B------:R-:W3:Y:S04]  /*05e0*/  LDS R5, [UR20+0x8] ;  /* 0x00000814ff057984 */ /* 0x000ee80008000800 */
[----:B------:R-:W4:Y:S04]  /*05f0*/  LDS R4, [UR12+0x8] ;  /* 0x0000080cff047984 */ /* 0x000f280008000800 */
[----:B------:R-:W5:Y:S04]  /*0600*/  LDS R3, [UR16+0x8] ;  /* 0x00000810ff037984 */ /* 0x000f680008000800 */
[----:B------:R-:W5:Y:S04]  /*0610*/  LDS R16, [UR23+0x8] ;  /* 0x00000817ff107984 */ /* 0x000f680008000800 */
[----:B------:R-:W5:Y:S04]  /*0620*/  LDS R2, [UR15+0x8] ;  /* 0x0000080fff027984 */ /* 0x000f680008000800 */
[----:B------:R-:W5:Y:S01]  /*0630*/  LDS R0, [UR14+0x8] ;  /* 0x0000080eff007984 */ /* 0x000f620008000800 */
        /* <DEDUP_REMOVED lines=8> */
[----:B------:R-:W-:-:S04]  /*06c0*/  FADD.FTZ R0, R0, R3 ;  /* 0x0000000300007221 */ /* 0x000fc80000010000 */
[----:B------:R1:W2:Y:S02]  /*06d0*/  F2F.F64.F32 R10, R0 ;  /* 0x00000000000a7310 */ /* 0x0002a40000201800 */
[----:B01----:R-:W-:-:S07]  /*06e0*/  MOV R0, 0x700 ;  /* 0x0000070000007802 */ /* 0x003fce0000000f00 */
[----:B--2---:R-:W-:Y:S05]  /*06f0*/  CALL.REL.NOINC `($__internal_0_$__cuda_sm20_div_rn_f64_fast) ;  /* 0x0000001400a07944 */ /* 0x004fea0003c00000 */
        /* <DEDUP_REMOVED lines=338> */
[----:B------:R-:W-:Y:S01]  /*1c20*/  MOV R1, R3 ;  /* 0x0000000300017202 */ /* 0x000fe20000000f00 */
[----:B------:R-:W-:Y:S02]  /*1c30*/  UIADD3 UR12, UPT, UPT, UR12, 0x10, URZ ;  /* 0x000000100c0c7890 */ /* 0x000fe4000fffe0ff */
[----:B------:R-:W-:Y:S02]  /*1c40*/  UIADD3 UR18, UPT, UPT, UR18, 0x10, URZ ;  /* 0x0000001012127890 */ /* 0x000fe4000fffe0ff */
[----:B------:R-:W-:Y:S01]  /*1c50*/  UISETP.GE.AND UP0, UPT, UR12, UR9, UPT ;  /* 0x000000090c00728c */ /* 0x000fe2000bf06270 */
[----:B------:R-:W-:Y:S01]  /*1c60*/  DADD R16, R0, R16 ;  /* 0x0000000000107229 */ /* 0x000fe20000000010 */
[----:B------:R-:W-:Y:S02]  /*1c70*/  UIADD3 UR15, UPT, UPT, UR15, 0x10, URZ ;  /* 0x000000100f0f7890 */ /* 0x000fe4000fffe0ff */
[----:B------:R-:W-:Y:S02]  /*1c80*/  UIADD3 UR20, UPT, UPT, UR20, 0x10, URZ ;  /* 0x0000001014147890 */ /* 0x000fe4000fffe0ff */
[----:B------:R-:W-:-:S02]  /*1c90*/  UIADD3 UR19, UPT, UPT, UR19, 0x10, URZ ;  /* 0x0000001013137890 */ /* 0x000fc4000fffe0ff */
[----:B------:R-:W-:Y:S02]  /*1ca0*/  UIADD3 UR16, UPT, UPT, UR16, 0x10, URZ ;  /* 0x0000001010107890 */ /* 0x000fe4000fffe0ff */
[----:B------:R-:W-:Y:S01]  /*1cb0*/  UIADD3 UR13, UPT, UPT, UR13, 0x10, URZ ;  /* 0x000000100d0d7890 */ /* 0x000fe2000fffe0ff */
[----:B------:R-:W0:Y:S01]  /*1cc0*/  F2F.F32.F64 R16, R16 ;  /* 0x0000001000107310 */ /* 0x000e220000301000 */
[----:B------:R-:W-:Y:S02]  /*1cd0*/  UIADD3 UR17, UPT, UPT, UR17, 0x10, URZ ;  /* 0x0000001011117890 */ /* 0x000fe4000fffe0ff */
[----:B------:R-:W-:Y:S01]  /*1ce0*/  UIADD3 UR14, UPT, UPT, UR14, 0x10, URZ ;  /* 0x000000100e0e7890 */ /* 0x000fe2000fffe0ff */
[----:B0-----:R0:W-:Y:S01]  /*1cf0*/  STS [UR23+0x18c], R16 ;  /* 0x00018c10ff007988 */ /* 0x0011e20008000817 */
[----:B------:R-:W-:Y:S01]  /*1d00*/  UIADD3 UR23, UPT, UPT, UR23, 0x10, URZ ;  /* 0x0000001017177890 */ /* 0x000fe2000fffe0ff */
[----:B------:R-:W-:Y:S11]  /*1d10*/  BRA.U !UP0, `(.L_x_0) ;  /* 0xffffffe508487547 */ /* 0x000ff6000b83ffff */
[----:B------:R-:W-:Y:S02]  /*1d20*/  UIADD3 UR22, UPT, UPT, UR22, 0x80, URZ ;  /* 0x0000008016167890 */ /* 0x000fe4000fffe0ff */
[----:B------:R-:W-:Y:S02]  /*1d30*/  UIADD3 UR21, UPT, UPT, UR21, 0x80, URZ ;  /* 0x0000008015157890 */ /* 0x000fe4000fffe0ff */
[----:B------:R-:W-:Y:S02]  /*1d40*/  UIADD3 UR11, UPT, UPT, UR11, 0x80, URZ ;  /* 0x000000800b0b7890 */ /* 0x000fe4000fffe0ff */
[----:B------:R-:W-:Y:S01]  /*1d50*/  UIADD3 UR9, UPT, UPT, UR9, 0x200, URZ ;  /* 0x0000020009097890 */ /* 0x000fe2000fffe0ff */
[----:B------:R-:W-:Y:S11]  /*1d60*/  BRA.U !UP1, `(.L_x_1) ;  /* 0xffffffe109e07547 */ /* 0x000ff6000b83ffff */
[----:B------:R-:W-:Y:S05]  /*1d70*/  EXIT ;  /* 0x000000000000794d */ /* 0x000fea0003800000 */
        .weak           $__internal_0_$__cuda_sm20_div_rn_f64_fast
        .type           $__internal_0_$__cuda_sm20_div_rn_f64_fast,@function
        .size           $__internal_0_$__cuda_sm20_div_rn_f64_fast,($__internal_1_$__cuda_sm20_div_rn_f64_full - $__internal_0_$__cuda_sm20_div_rn_f64_fast)
$__internal_0_$__cuda_sm20_div_rn_f64_fast:
[----:B------:R-:W0:Y:S01]  /*1d80*/  MUFU.RCP64H R5, R1 ;  /* 0x0000000100057308 */ /* 0x000e220000001800 */
[----:B------:R-:W-:Y:S01]  /*1d90*/  HFMA2 R4, -RZ, RZ, 0, 5.9604644775390625e-08 ;  /* 0x00000001ff047431 */ /* 0x000fe200000001ff */
[----:B------:R-:W-:Y:S02]  /*1da0*/  MOV R2, R0 ;  /* 0x0000000000027202 */ /* 0x000fe40000000f00 */
[----:B------:R-:W-:Y:S02]  /*1db0*/  MOV R0, UR4 ;  /* 0x0000000400007c02 */ /* 0x000fe40008000f00 */
[----:B------:R-:W-:-:S04]  /*1dc0*/  FSETP.GEU.AND P1, PT, |R11|, 6.5827683646048100446e-37, PT ;  /* 0x036000000b00780b */ /* 0x000fc80003f2e200 */
[----:B0-----:R-:W-:-:S08]  /*1dd0*/  DFMA R6, -R0, R4, 1 ;  /* 0x3ff000000006742b */ /* 0x001fd00000000104 */
[----:B------:R-:W-:-:S08]  /*1de0*/  DFMA R6, R6, R6, R6 ;  /* 0x000000060606722b */ /* 0x000fd00000000006 */
[----:B------:R-:W-:-:S08]  /*1df0*/  DFMA R6, R4, R6, R4 ;  /* 0x000000060406722b */ /* 0x000fd00000000004 */
[----:B------:R-:W-:-:S08]  /*1e00*/  DFMA R4, -R0, R6, 1 ;  /* 0x3ff000000004742b */ /* 0x000fd00000000106 */
[----:B------:R-:W-:-:S08]  /*1e10*/  DFMA R4, R6, R4, R6 ;  /* 0x000000040604722b */ /* 0x000fd00000000006 */
[----:B------:R-:W-:-:S08]  /*1e20*/  DMUL R6, R10, R4 ;  /* 0x000000040a067228 */ /* 0x000fd00000000000 */
[----:B------:R-:W-:-:S08]  /*1e30*/  DFMA R8, -R0, R6, R10 ;  /* 0x000000060008722b */ /* 0x000fd0000000010a */
[----:B------:R-:W-:-:S10]  /*1e40*/  DFMA R4, R4, R8, R6 ;  /* 0x000000080404722b */ /* 0x000fd40000000006 */
[----:B------:R-:W-:-:S05]  /*1e50*/  FFMA R0, R1, RZ, R5 ;  /* 0x000000ff01007223 */ /* 0x000fca0000000005 */
[----:B------:R-:W-:-:S13]  /*1e60*/  FSETP.GT.AND P0, PT, |R0|, 1.469367938527859385e-39, PT ;  /* 0x001000000000780b */ /* 0x000fda0003f04200 */
[----:B------:R-:W-:Y:S05]  /*1e70*/  @P0 BRA P1, `(.L_x_2) ;  /* 0x00000000000c0947 */ /* 0x000fea0000800000 */
[----:B------:R-:W-:-:S07]  /*1e80*/  MOV R0, 0x1ea0 ;  /* 0x00001ea000007802 */ /* 0x000fce0000000f00 */
[----:B------:R-:W-:Y:S05]  /*1e90*/  CALL.REL.NOINC `($__internal_1_$__cuda_sm20_div_rn_f64_full) ;  /* 0x0000000000187944 */ /* 0x000fea0003c00000 */
[----:B------:R-:W-:-:S07]  /*1ea0*/  MOV R5, R3 ;  /* 0x0000000300057202 */ /* 0x000fce0000000f00 */
.L_x_2:
[----:B------:R-:W-:Y:S02]  /*1eb0*/  MOV R0, R4 ;  /* 0x0000000400007202 */ /* 0x000fe40000000f00 */
[----:B------:R-:W-:Y:S02]  /*1ec0*/  MOV R3, R5 ;  /* 0x0000000500037202 */ /* 0x000fe40000000f00 */
[----:B------:R-:W-:Y:S02]  /*1ed0*/  MOV R4, R2 ;  /* 0x0000000200047202 */ /* 0x000fe40000000f00 */
[----:B------:R-:W-:-:S04]  /*1ee0*/  MOV R5, 0x0 ;  /* 0x0000000000057802 */ /* 0x000fc80000000f00 */
[----:B------:R-:W-:Y:S05]  /*1ef0*/  RET.REL.NODEC R4 `(doit) ;  /* 0xffffffe004407950 */ /* 0x000fea0003c3ffff */
        .weak           $__internal_1_$__cuda_sm20_div_rn_f64_full
        .type           $__internal_1_$__cuda_sm20_div_rn_f64_full,@function
        .size           $__internal_1_$__cuda_sm20_div_rn_f64_full,(.L_x_9 - $__internal_1_$__cuda_sm20_div_rn_f64_full)
$__internal_1_$__cuda_sm20_div_rn_f64_full:
[C---:B------:R-:W-:Y:S02]  /*1f00*/  FSETP.GEU.AND P0, PT, |R1|.reuse, 1.469367938527859385e-39, PT ;  /* 0x001000000100780b */ /* 0x040fe40003f0e200 */
[----:B------:R-:W-:Y:S02]  /*1f10*/  MOV R8, UR4 ;  /* 0x0000000400087c02 */ /* 0x000fe40008000f00 */
[----:B------:R-:W-:Y:S02]  /*1f20*/  MOV R9, R1 ;  /* 0x0000000100097202 */ /* 0x000fe40000000f00 */
[----:B------:R-:W-:Y:S02]  /*1f30*/  LOP3.LUT R3, R1, 0x800fffff, RZ, 0xc0, !PT ;  /* 0x800fffff01037812 */ /* 0x000fe400078ec0ff */
[----:B------:R-:W-:Y:S02]  /*1f40*/  MOV R12, UR4 ;  /* 0x00000004000c7c02 */ /* 0x000fe40008000f00 */
[----:B------:R-:W-:-:S02]  /*1f50*/  LOP3.LUT R13, R3, 0x3ff00000, RZ, 0xfc, !PT ;  /* 0x3ff00000030d7812 */ /* 0x000fc400078efcff */
[----:B------:R-:W-:Y:S01]  /*1f60*/  MOV R4, 0x1 ;  /* 0x0000000100047802 */ /* 0x000fe20000000f00 */
[----:B------:R-:W-:Y:S01]  /*1f70*/  @!P0 DMUL R12, R8, 8.98846567431157953865e+307 ;  /* 0x7fe00000080c8828 */ /* 0x000fe20000000000 */
[----:B------:R-:W-:Y:S02]  /*1f80*/  MOV R21, R11 ;  /* 0x0000000b00157202 */ /* 0x000fe40000000f00 */
[----:B------:R-:W-:Y:S02]  /*1f90*/  LOP3.LUT R7, R1, 0x7ff00000, RZ, 0xc0, !PT ;  /* 0x7ff0000001077812 */ /* 0x000fe400078ec0ff */
[----:B------:R-:W-:Y:S01]  /*1fa0*/  LOP3.LUT R3, R21, 0x7ff00000, RZ, 0xc0, !PT ;  /* 0x7ff0000015037812 */ /* 0x000fe200078ec0ff */
[----:B------:R-:W0:Y:S01]  /*1fb0*/  MUFU.RCP64H R5, R13 ;  /* 0x0000000d00057308 */ /* 0x000e220000001800 */
[----:B------:R-:W-:Y:S02]  /*1fc0*/  MOV R20, R10 ;  /* 0x0000000a00147202 */ /* 0x000fe40000000f00 */
[----:B------:R-:W-:-:S02]  /*1fd0*/  ISETP.GE.U32.AND P1, PT, R3, R7, PT ;  /* 0x000000070300720c */ /* 0x000fc40003f26070 */
[----:B------:R-:W-:Y:S01]  /*1fe0*/  MOV R6, R3 ;  /* 0x0000000300067202 */ /* 0x000fe20000000f00 */
[----:B0-----:R-:W-:-:S08]  /*1ff0*/  DFMA R22, R4, -R12, 1 ;  /* 0x3ff000000416742b */ /* 0x001fd0000000080c */
[----:B------:R-:W-:-:S08]  /*2000*/  DFMA R22, R22, R22, R22 ;  /* 0x000000161616722b */ /* 0x000fd00000000016 */
[----:B------:R-:W-:Y:S01]  /*2010*/  DFMA R22, R4, R22, R4 ;  /* 0x000000160416722b */ /* 0x000fe20000000004 */
[----:B------:R-:W-:Y:S01]  /*2020*/  HFMA2 R4, -RZ, RZ, 0.0045166015625, 0 ;  /* 0x1ca00000ff047431 */ /* 0x000fe200000001ff */
[----:B------:R-:W-:-:S06]  /*2030*/  MOV R5, R11 ;  /* 0x0000000b00057202 */ /* 0x000fcc0000000f00 */
[----:B------:R-:W-:Y:S01]  /*2040*/  DFMA R18, R22, -R12, 1 ;  /* 0x3ff000001612742b */ /* 0x000fe2000000080c */
[----:B------:R-:W-:Y:S02]  /*2050*/  SEL R14, R4, 0x63400000, !P1 ;  /* 0x63400000040e7807 */ /* 0x000fe40004800000 */
[----:B------:R-:W-:-:S05]  /*2060*/  FSETP.GEU.AND P1, PT, |R21|, 1.469367938527859385e-39, PT ;  /* 0x001000001500780b */ /* 0x000fca0003f2e200 */
[----:B------:R-:W-:Y:S01]  /*2070*/  DFMA R18, R22, R18, R22 ;  /* 0x000000121612722b */ /* 0x000fe20000000016 */
[----:B------:R-:W-:Y:S02]  /*2080*/  LOP3.LUT R15, R14, 0x800fffff, R21, 0xf8, !PT ;  /* 0x800fffff0e0f7812 */ /* 0x000fe400078ef815 */
[----:B------:R-:W-:-:S05]  /*2090*/  MOV R14, R20 ;  /* 0x00000014000e7202 */ /* 0x000fca0000000f00 */
[----:B------:R-:W-:Y:S05]  /*20a0*/  @P1 BRA `(.L_x_3) ;  /* 0x0000000000201947 */ /* 0x000fea0003800000 */
[----:B------:R-:W-:Y:S02]  /*20b0*/  LOP3.LUT R6, R9, 0x7ff00000, RZ, 0xc0, !PT ;  /* 0x7ff0000009067812 */ /* 0x000fe400078ec0ff */
[----:B------:R-:W-:Y:S02]  /*20c0*/  MOV R8, RZ ;  /* 0x000000ff00087202 */ /* 0x000fe40000000f00 */
[----:B------:R-:W-:-:S04]  /*20d0*/  ISETP.GE.U32.AND P1, PT, R3, R6, PT ;  /* 0x000000060300720c */ /* 0x000fc80003f26070 */
[----:B------:R-:W-:-:S04]  /*20e0*/  SEL R6, R4, 0x63400000, !P1 ;  /* 0x6340000004067807 */ /* 0x000fc80004800000 */
[----:B------:R-:W-:-:S04]  /*20f0*/  LOP3.LUT R6, R6, 0x80000000, R5, 0xf8, !PT ;  /* 0x8000000006067812 */ /* 0x000fc800078ef805 */
[----:B------:R-:W-:-:S06]  /*2100*/  LOP3.LUT R9, R6, 0x100000, RZ, 0xfc, !PT ;  /* 0x0010000006097812 */ /* 0x000fcc00078efcff */
[----:B------:R-:W-:-:S10]  /*2110*/  DFMA R14, R14, 2, -R8 ;  /* 0x400000000e0e782b */ /* 0x000fd40000000808 */
[----:B------:R-:W-:-:S07]  /*2120*/  LOP3.LUT R6, R15, 0x7ff00000, RZ, 0xc0, !PT ;  /* 0x7ff000000f067812 */ /* 0x000fce00078ec0ff */
.L_x_3:
[----:B------:R-:W-:Y:S01]  /*2130*/  @!P0 LOP3.LUT R7, R13, 0x7ff00000, RZ, 0xc0, !PT ;  /* 0x7ff000000d078812 */ /* 0x000fe200078ec0ff */
[----:B------:R-:W-:Y:S01]  /*2140*/  DMUL R22, R18, R14 ;  /* 0x0000000e12167228 */ /* 0x000fe20000000000 */
[----:B------:R-:W-:Y:S02]  /*2150*/  IADD3 R8, PT, PT, R6, -0x1, RZ ;  /* 0xffffffff06087810 */ /* 0x000fe40007ffe0ff */
[----:B------:R-:W-:Y:S02]  /*2160*/  IADD3 R9, PT, PT, R7, -0x1, RZ ;  /* 0xffffffff07097810 */ /* 0x000fe40007ffe0ff */
[----:B------:R-:W-:Y:S02]  /*2170*/  ISETP.GT.U32.AND P0, PT, R8, 0x7feffffe, PT ;  /* 0x7feffffe0800780c */ /* 0x000fe40003f04070 */
[----:B------:R-:W-:Y:S01]  /*2180*/  MOV R8, UR4 ;  /* 0x0000000400087c02 */ /* 0x000fe20008000f00 */
[----:B------:R-:W-:Y:S01]  /*2190*/  DFMA R24, R22, -R12, R14 ;  /* 0x8000000c1618722b */ /* 0x000fe2000000000e */
[----:B------:R-:W-:-:S02]  /*21a0*/  ISETP.GT.U32.OR P0, PT, R9, 0x7feffffe, P0 ;  /* 0x7feffffe0900780c */ /* 0x000fc40000704470 */
[----:B------:R-:W-:-:S05]  /*21b0*/  MOV R9, R1 ;  /* 0x0000000100097202 */ /* 0x000fca0000000f00 */
[----:B------:R-:W-:-:S06]  /*21c0*/  DFMA R18, R18, R24, R22 ;  /* 0x000000181212722b */ /* 0x000fcc0000000016 */
[----:B------:R-:W-:Y:S05]  /*21d0*/  @P0 BRA `(.L_x_4) ;  /* 0x0000000000740947 */ /* 0x000fea0003800000 */
[----:B------:R-:W-:-:S04]  /*21e0*/  LOP3.LUT R6, R9, 0x7ff00000, RZ, 0xc0, !PT ;  /* 0x7ff0000009067812 */ /* 0x000fc800078ec0ff */
[CC--:B------:R-:W-:Y:S02]  /*21f0*/  VIADDMNMX R5, R3.reuse, -R6.reuse, 0xb9600000, !PT ;  /* 0xb960000003057446 */ /* 0x0c0fe40007800906 */
[----:B------:R-:W-:Y:S02]  /*2200*/  ISETP.GE.U32.AND P0, PT, R3, R6, PT ;  /* 0x000000060300720c */ /* 0x000fe40003f06070 */
[----:B------:R-:W-:Y:S02]  /*2210*/  VIMNMX R5, PT, PT, R5, 0x46a00000, PT ;  /* 0x46a0000005057848 */ /* 0x000fe40003fe0100 */
[----:B------:R-:W-:Y:S02]  /*2220*/  SEL R4, R4, 0x63400000, !P0 ;  /* 0x6340000004047807 */ /* 0x000fe40004000000 */
[----:B------:R-:W-:Y:S02]  /*2230*/  MOV R6, RZ ;  /* 0x000000ff00067202 */ /* 0x000fe40000000f00 */
[----:B------:R-:W-:-:S04]  /*2240*/  IADD3 R4, PT, PT, -R4, R5, RZ ;  /* 0x0000000504047210 */ /* 0x000fc80007ffe1ff */
[----:B------:R-:W-:-:S06]  /*2250*/  IADD3 R7, PT, PT, R4, 0x7fe00000, RZ ;  /* 0x7fe0000004077810 */ /* 0x000fcc0007ffe0ff */
[----:B------:R-:W-:-:S10]  /*2260*/  DMUL R10, R18, R6 ;  /* 0x00000006120a7228 */ /* 0x000fd40000000000 */
[----:B------:R-:W-:-:S13]  /*2270*/  FSETP.GTU.AND P0, PT, |R11|, 1.469367938527859385e-39, PT ;  /* 0x001000000b00780b */ /* 0x000fda0003f0c200 */
[----:B------:R-:W-:Y:S05]  /*2280*/  @P0 BRA `(.L_x_5) ;  /* 0x0000000000a00947 */ /* 0x000fea0003800000 */
[----:B------:R-:W-:Y:S01]  /*2290*/  DFMA R12, R18, -R12, R14 ;  /* 0x8000000c120c722b */ /* 0x000fe2000000000e */
[----:B------:R-:W-:-:S09]  /*22a0*/  MOV R8, RZ ;  /* 0x000000ff00087202 */ /* 0x000fd20000000f00 */
[C---:B------:R-:W-:Y:S02]  /*22b0*/  FSETP.NEU.AND P0, PT, R13.reuse, RZ, PT ;  /* 0x000000ff0d00720b */ /* 0x040fe40003f0d000 */
[----:B------:R-:W-:-:S04]  /*22c0*/  LOP3.LUT R3, R13, 0x80000000, R9, 0x48, !PT ;  /* 0x800000000d037812 */ /* 0x000fc800078e4809 */
[----:B------:R-:W-:-:S07]  /*22d0*/  LOP3.LUT R9, R3, R7, RZ, 0xfc, !PT ;  /* 0x0000000703097212 */ /* 0x000fce00078efcff */
[----:B------:R-:W-:Y:S05]  /*22e0*/  @!P0 BRA `(.L_x_5) ;  /* 0x0000000000888947 */ /* 0x000fea0003800000 */
[C---:B------:R-:W-:Y:S02]  /*22f0*/  IADD3 R7, PT, PT, -R4.reuse, RZ, RZ ;  /* 0x000000ff04077210 */ /* 0x040fe40007ffe1ff */
[----:B------:R-:W-:Y:S02]  /*2300*/  MOV R6, RZ ;  /* 0x000000ff00067202 */ /* 0x000fe40000000f00 */
[----:B------:R-:W-:-:S04]  /*2310*/  IADD3 R4, PT, PT, -R4, -0x43300000, RZ ;  /* 0xbcd0000004047810 */ /* 0x000fc80007ffe1ff */
[----:B------:R-:W-:Y:S02]  /*2320*/  DFMA R6, R10, -R6, R18 ;  /* 0x800000060a06722b */ /* 0x000fe40000000012 */
[----:B------:R-:W-:-:S08]  /*2330*/  DMUL.RP R18, R18, R8 ;  /* 0x0000000812127228 */ /* 0x000fd00000008000 */
[----:B------:R-:W-:Y:S02]  /*2340*/  FSETP.NEU.AND P0, PT, |R7|, R4, PT ;  /* 0x000000040700720b */ /* 0x000fe40003f0d200 */
[----:B------:R-:W-:Y:S02]  /*2350*/  LOP3.LUT R3, R19, R3, RZ, 0x3c, !PT ;  /* 0x0000000313037212 */ /* 0x000fe400078e3cff */
[----:B------:R-:W-:Y:S02]  /*2360*/  FSEL R4, R18, R10, !P0 ;  /* 0x0000000a12047208 */ /* 0x000fe40004000000 */
[----:B------:R-:W-:Y:S02]  /*2370*/  FSEL R5, R3, R11, !P0 ;  /* 0x0000000b03057208 */ /* 0x000fe40004000000 */
[----:B------:R-:W-:Y:S02]  /*2380*/  MOV R10, R4 ;  /* 0x00000004000a7202 */ /* 0x000fe40000000f00 */
[----:B------:R-:W-:Y:S01]  /*2390*/  MOV R11, R5 ;  /* 0x00000005000b7202 */ /* 0x000fe20000000f00 */
[----:B------:R-:W-:Y:S06]  /*23a0*/  BRA `(.L_x_5) ;  /* 0x0000000000587947 */ /* 0x000fec0003800000 */
.L_x_4:
[----:B------:R-:W-:-:S14]  /*23b0*/  DSETP.NAN.AND P0, PT, R20, R20, PT ;  /* 0x000000141400722a */ /* 0x000fdc0003f08000 */
[----:B------:R-:W-:Y:S05]  /*23c0*/  @P0 BRA `(.L_x_6) ;  /* 0x00000000004c0947 */ /* 0x000fea0003800000 */
[----:B------:R-:W-:-:S14]  /*23d0*/  DSETP.NAN.AND P0, PT, R8, R8, PT ;  /* 0x000000080800722a */ /* 0x000fdc0003f08000 */
[----:B------:R-:W-:Y:S05]  /*23e0*/  @P0 BRA `(.L_x_7) ;  /* 0x0000000000340947 */ /* 0x000fea0003800000 */
[----:B------:R-:W-:Y:S02]  /*23f0*/  ISETP.NE.AND P0, PT, R6, R7, PT ;  /* 0x000000070600720c */ /* 0x000fe40003f05270 */
[----:B------:R-:W-:Y:S02]  /*2400*/  MOV R10, 0x0 ;  /* 0x00000000000a7802 */ /* 0x000fe40000000f00 */
[----:B------:R-:W-:-:S09]  /*2410*/  MOV R11, 0xfff80000 ;  /* 0xfff80000000b7802 */ /* 0x000fd20000000f00 */
[----:B------:R-:W-:Y:S05]  /*2420*/  @!P0 BRA `(.L_x_5) ;  /* 0x0000000000388947 */ /* 0x000fea0003800000 */
[----:B------:R-:W-:Y:S02]  /*2430*/  ISETP.NE.AND P0, PT, R6, 0x7ff00000, PT ;  /* 0x7ff000000600780c */ /* 0x000fe40003f05270 */
[----:B------:R-:W-:Y:S02]  /*2440*/  LOP3.LUT R5, R5, 0x80000000, R9, 0x48, !PT ;  /* 0x8000000005057812 */ /* 0x000fe400078e4809 */
[----:B------:R-:W-:-:S13]  /*2450*/  ISETP.EQ.OR P0, PT, R7, RZ, !P0 ;  /* 0x000000ff0700720c */ /* 0x000fda0004702670 */
[----:B------:R-:W-:Y:S02]  /*2460*/  @P0 LOP3.LUT R3, R5, 0x7ff00000, RZ, 0xfc, !PT ;  /* 0x7ff0000005030812 */ /* 0x000fe400078efcff */
[----:B------:R-:W-:Y:S02]  /*2470*/  @!P0 MOV R10, RZ ;  /* 0x000000ff000a8202 */ /* 0x000fe40000000f00 */
[----:B------:R-:W-:Y:S02]  /*2480*/  @!P0 MOV R11, R5 ;  /* 0x00000005000b8202 */ /* 0x000fe40000000f00 */
[----:B------:R-:W-:Y:S02]  /*2490*/  @P0 MOV R10, RZ ;  /* 0x000000ff000a0202 */ /* 0x000fe40000000f00 */
[----:B------:R-:W-:Y:S01]  /*24a0*/  @P0 MOV R11, R3 ;  /* 0x00000003000b0202 */ /* 0x000fe20000000f00 */
[----:B------:R-:W-:Y:S06]  /*24b0*/  BRA `(.L_x_5) ;  /* 0x0000000000147947 */ /* 0x000fec0003800000 */
.L_x_7:
[----:B------:R-:W-:Y:S02]  /*24c0*/  LOP3.LUT R3, R9, 0x80000, RZ, 0xfc, !PT ;  /* 0x0008000009037812 */ /* 0x000fe400078efcff */
[----:B------:R-:W-:Y:S02]  /*24d0*/  MOV R10, R8 ;  /* 0x00000008000a7202 */ /* 0x000fe40000000f00 */
[----:B------:R-:W-:Y:S01]  /*24e0*/  MOV R11, R3 ;  /* 0x00000003000b7202 */ /* 0x000fe20000000f00 */
[----:B------:R-:W-:Y:S06]  /*24f0*/  BRA `(.L_x_5) ;  /* 0x0000000000047947 */ /* 0x000fec0003800000 */
.L_x_6:
[----:B------:R-:W-:-:S07]  /*2500*/  LOP3.LUT R11, R5, 0x80000, RZ, 0xfc, !PT ;  /* 0x00080000050b7812 */ /* 0x000fce00078efcff */
.L_x_5:
[----:B------:R-:W-:Y:S02]  /*2510*/  MOV R6, R0 ;  /* 0x0000000000067202 */ /* 0x000fe40000000f00 */
[----:B------:R-:W-:Y:S02]  /*2520*/  MOV R7, 0x0 ;  /* 0x0000000000077802 */ /* 0x000fe40000000f00 */
[----:B------:R-:W-:Y:S02]  /*2530*/  MOV R4, R10 ;  /* 0x0000000a00047202 */ /* 0x000fe40000000f00 */
[----:B------:R-:W-:Y:S01]  /*2540*/  MOV R3, R11 ;  /* 0x0000000b00037202 */ /* 0x000fe20000000f00 */
[----:B------:R-:W-:Y:S06]  /*2550*/  RET.REL.NODEC R6 `(doit) ;  /* 0xffffffd806a87950 */ /* 0x000fec0003c3ffff */
.L_x_8:
[----:B------:R-:W-:-:S00]  /*2560*/  BRA `(.L_x_8) ;  /* 0xfffffffc00fc7947 */ /* 0x000fc0000383ffff */
[----:B------:R-:W-:-:S00]  /*2570*/  NOP ;  /* 0x0000000000007918 */ /* 0x000fc00000000000 */
        /* <DEDUP_REMOVED lines=8> */
.L_x_9:


//--------------------- .nv.shared.doit           --------------------------
	.section	.nv.shared.doit,"aw",@nobits
	.sectionflags	@""
	.align	4
.nv.shared.doit:
	.zero		9216


//--------------------- .nv.shared.reserved.0     --------------------------
	.section	.nv.shared.reserved.0,"aw",@nobits
	.weak		__nv_reservedSMEM_offset_0_alias
	.size		__nv_reservedSMEM_offset_0_alias, 0, 64
	.other		__nv_reservedSMEM_offset_0_alias,@"STO_CUDA_RESERVED_SHARED STV_DEFAULT"
__nv_reservedSMEM_offset_0_alias:
	.zero		0
	.zero		64


//--------------------- .nv.constant0.doit        --------------------------
	.section	.nv.constant0.doit,"a",@progbits
	.sectionflags	@""
	.align	4
.nv.constant0.doit:
	.zero		896


//--------------------- SYMBOLS --------------------------

	.type		.nv.reservedSmem.offset0,@object
	.size		.nv.reservedSmem.offset0,0x4
	.type		.nv.reservedSmem.cap,@object
	.size		.nv.reservedSmem.cap,0x4
